	.headerflags	@"EF_CUDA_TEXMODE_UNIFIED EF_CUDA_64BIT_ADDRESS EF_CUDA_SM86 EF_CUDA_VIRTUAL_SM(EF_CUDA_SM86)"
	.elftype	@"ET_EXEC"


//--------------------- .nv.info                  --------------------------
	.section	.nv.info,"",@"SHT_CUDA_INFO"
	.align	4


	//----- nvinfo : EIATTR_REGCOUNT
	.align		4
        /*0000*/ 	.byte	0x04, 0x2f
        /*0002*/ 	.short	(.L_1 - .L_0)
	.align		4
.L_0:
        /*0004*/ 	.word	index@(triton_poi_fused__to_copy_5)
        /*0008*/ 	.word	0x00000014


	//----- nvinfo : EIATTR_MIN_STACK_SIZE
	.align		4
.L_1:
        /*000c*/ 	.byte	0x04, 0x12
        /*000e*/ 	.short	(.L_3 - .L_2)
	.align		4
.L_2:
        /*0010*/ 	.word	index@(triton_poi_fused__to_copy_5)
        /*0014*/ 	.word	0x00000000


	//----- nvinfo : EIATTR_FRAME_SIZE
	.align		4
.L_3:
        /*0018*/ 	.byte	0x04, 0x11
        /*001a*/ 	.short	(.L_5 - .L_4)
	.align		4
.L_4:
        /*001c*/ 	.word	index@(triton_poi_fused__to_copy_5)
        /*0020*/ 	.word	0x00000000


	//----- nvinfo : EIATTR_MIN_STACK_SIZE
	.align		4
.L_5:
        /*0024*/ 	.byte	0x04, 0x12
        /*0026*/ 	.short	(.L_7 - .L_6)
	.align		4
.L_6:
        /*0028*/ 	.word	index@(triton_poi_fused__to_copy_5)
        /*002c*/ 	.word	0x00000000
.L_7:


//--------------------- .nv.info.triton_poi_fused__to_copy_5 --------------------------
	.section	.nv.info.triton_poi_fused__to_copy_5,"",@"SHT_CUDA_INFO"
	.sectionflags	@""
	.align	4


	//----- nvinfo : EIATTR_CUDA_API_VERSION
	.align		4
        /*0000*/ 	.byte	0x04, 0x37
        /*0002*/ 	.short	(.L_9 - .L_8)
.L_8:
        /*0004*/ 	.word	0x0000007c


	//----- nvinfo : EIATTR_SW2861232_WAR
	.align		4
.L_9:
        /*0008*/ 	.byte	0x01, 0x35
	.zero		2


	//----- nvinfo : EIATTR_PARAM_CBANK
	.align		4
        /*000c*/ 	.byte	0x04, 0x0a
        /*000e*/ 	.short	(.L_11 - .L_10)
	.align		4
.L_10:
        /*0010*/ 	.word	index@(.nv.constant0.triton_poi_fused__to_copy_5)
        /*0014*/ 	.short	0x0160
        /*0016*/ 	.short	0x0020


	//----- nvinfo : EIATTR_CBANK_PARAM_SIZE
	.align		4
.L_11:
        /*0018*/ 	.byte	0x03, 0x19
        /*001a*/ 	.short	0x0020


	//----- nvinfo : EIATTR_KPARAM_INFO
	.align		4
        /*001c*/ 	.byte	0x04, 0x17
        /*001e*/ 	.short	(.L_13 - .L_12)
.L_12:
        /*0020*/ 	.word	0x00000000
        /*0024*/ 	.short	0x0003
        /*0026*/ 	.short	0x0018
        /*0028*/ 	.byte	0x00, 0xf4, 0x21, 0x00


	//----- nvinfo : EIATTR_KPARAM_INFO
	.align		4
.L_13:
        /*002c*/ 	.byte	0x04, 0x17
        /*002e*/ 	.short	(.L_15 - .L_14)
.L_14:
        /*0030*/ 	.word	0x00000000
        /*0034*/ 	.short	0x0002
        /*0036*/ 	.short	0x0010
        /*0038*/ 	.byte	0x00, 0xf0, 0x11, 0x00


	//----- nvinfo : EIATTR_KPARAM_INFO
	.align		4
.L_15:
        /*003c*/ 	.byte	0x04, 0x17
        /*003e*/ 	.short	(.L_17 - .L_16)
.L_16:
        /*0040*/ 	.word	0x00000000
        /*0044*/ 	.short	0x0001
        /*0046*/ 	.short	0x0008
        /*0048*/ 	.byte	0x00, 0xf4, 0x21, 0x00


	//----- nvinfo : EIATTR_KPARAM_INFO
	.align		4
.L_17:
        /*004c*/ 	.byte	0x04, 0x17
        /*004e*/ 	.short	(.L_19 - .L_18)
.L_18:
        /*0050*/ 	.word	0x00000000
        /*0054*/ 	.short	0x0000
        /*0056*/ 	.short	0x0000
        /*0058*/ 	.byte	0x00, 0xf4, 0x21, 0x00


	//----- nvinfo : EIATTR_MAXREG_COUNT
	.align		4
.L_19:
        /*005c*/ 	.byte	0x03, 0x1b
        /*005e*/ 	.short	0x00ff


	//----- nvinfo : EIATTR_EXIT_INSTR_OFFSETS
	.align		4
        /*0060*/ 	.byte	0x04, 0x1c
        /*0062*/ 	.short	(.L_21 - .L_20)


	//   ....[0]....
.L_20:
        /*0064*/ 	.word	0x00000120


	//----- nvinfo : EIATTR_REQNTID
	.align		4
.L_21:
        /*0068*/ 	.byte	0x04, 0x10
        /*006a*/ 	.short	(.L_23 - .L_22)
.L_22:
        /*006c*/ 	.word	0x00000080
        /*0070*/ 	.word	0x00000001
        /*0074*/ 	.word	0x00000001
.L_23:


//--------------------- .nv.callgraph             --------------------------
	.section	.nv.callgraph,"",@"SHT_CUDA_CALLGRAPH"
	.align	4
	.sectionentsize	8
	.align		4
        /*0000*/ 	.word	0x00000000
	.align		4
        /*0004*/ 	.word	0xffffffff
	.align		4
        /*0008*/ 	.word	0x00000000
	.align		4
        /*000c*/ 	.word	0xfffffffe
	.align		4
        /*0010*/ 	.word	0x00000000
	.align		4
        /*0014*/ 	.word	0xfffffffd
	.align		4
        /*0018*/ 	.word	0x00000000
	.align		4
        /*001c*/ 	.word	0xfffffffc


//--------------------- .nv.rel.action            --------------------------
	.section	.nv.rel.action,"",@"SHT_CUDA_RELOCINFO"
	.align	8
	.sectionentsize	8
        /*0000*/ 	.byte	0x73, 0x00, 0x00, 0x00, 0x00, 0x00, 0x00, 0x00, 0x00, 0x00, 0x00, 0x11, 0x25, 0x00, 0x05, 0x36


//--------------------- .nv.constant0.triton_poi_fused__to_copy_5 --------------------------
	.section	.nv.constant0.triton_poi_fused__to_copy_5,"a",@progbits
	.sectionflags	@""
	.align	4
.nv.constant0.triton_poi_fused__to_copy_5:
	.zero		384


//--------------------- .text.triton_poi_fused__to_copy_5 --------------------------
	.section	.text.triton_poi_fused__to_copy_5,"ax",@progbits
	.sectioninfo	@"SHI_REGISTERS=20"
	.align	128
        .global         triton_poi_fused__to_copy_5
        .type           triton_poi_fused__to_copy_5,@function
        .size           triton_poi_fused__to_copy_5,(.L_x_1 - triton_poi_fused__to_copy_5)
        .other          triton_poi_fused__to_copy_5,@"STO_CUDA_ENTRY STV_DEFAULT"
triton_poi_fused__to_copy_5:
.text.triton_poi_fused__to_copy_5:
[----:B------:R-:W-:Y:S02]  /*0000*/  IMAD.MOV.U32 R1, RZ, RZ, c[0x0][0x28] ;  /* 0x00000a00ff017624 */ /* 0x000fe400078e00ff */
[----:B------:R-:W0:Y:S01]  /*0010*/  S2R R0, SR_TID.X ;  /* 0x0000000000007919 */ /* 0x000e220000002100 */
[----:B------:R-:W-:Y:S01]  /*0020*/  MOV R5, 0x4 ;  /* 0x0000000400057802 */ /* 0x000fe20000000f00 */
[----:B------:R-:W-:Y:S02]  /*0030*/  ULDC.64 UR4, c[0x0][0x118] ;  /* 0x0000460000047ab9 */ /* 0x000fe40000000a00 */
[----:B------:R-:W1:Y:S01]  /*0040*/  S2R R3, SR_CTAID.X ;  /* 0x0000000000037919 */ /* 0x000e620000002500 */
[----:B0-----:R-:W-:-:S05]  /*0050*/  IMAD.SHL.U32 R0, R0, 0x8, RZ ;  /* 0x0000000800007824 */ /* 0x001fca00078e00ff */
[----:B------:R-:W-:-:S05]  /*0060*/  LOP3.LUT R0, R0, 0x3f8, RZ, 0xc0, !PT ;  /* 0x000003f800007812 */ /* 0x000fca00078ec0ff */
[----:B-1----:R-:W-:-:S04]  /*0070*/  IMAD R0, R3, 0x400, R0 ;  /* 0x0000040003007824 */ /* 0x002fc800078e0200 */
[----:B------:R-:W-:-:S05]  /*0080*/  IMAD.WIDE R2, R0, R5, c[0x0][0x160] ;  /* 0x0000580000027625 */ /* 0x000fca00078e0205 */
[----:B------:R-:W2:Y:S04]  /*0090*/  LDG.E.128 R4, [R2.64] ;  /* 0x0000000402047981 */ /* 0x000ea8000c1e1d00 */
[----:B------:R-:W3:Y:S01]  /*00a0*/  LDG.E.128 R8, [R2.64+0x10] ;  /* 0x0000100402087981 */ /* 0x000ee2000c1e1d00 */
[----:B------:R-:W-:Y:S02]  /*00b0*/  MOV R17, 0x2 ;  /* 0x0000000200117802 */ /* 0x000fe40000000f00 */
[----:B--2---:R-:W-:-:S03]  /*00c0*/  F2FP.BF16.PACK_AB R12, R5, R4 ;  /* 0x00000004050c723e */ /* 0x004fc600000010ff */
[----:B------:R-:W-:Y:S01]  /*00d0*/  IMAD.WIDE R4, R0, R17, c[0x0][0x168] ;  /* 0x00005a0000047625 */ /* 0x000fe200078e0211 */
[----:B------:R-:W-:Y:S02]  /*00e0*/  F2FP.BF16.PACK_AB R13, R7, R6 ;  /* 0x00000006070d723e */ /* 0x000fe400000010ff */
[----:B---3--:R-:W-:Y:S02]  /*00f0*/  F2FP.BF16.PACK_AB R14, R9, R8 ;  /* 0x00000008090e723e */ /* 0x008fe400000010ff */
[----:B------:R-:W-:-:S05]  /*0100*/  F2FP.BF16.PACK_AB R15, R11, R10 ;  /* 0x0000000a0b0f723e */ /* 0x000fca00000010ff */
[----:B------:R-:W-:Y:S01]  /*0110*/  STG.E.128 [R4.64], R12 ;  /* 0x0000000c04007986 */ /* 0x000fe2000c101d04 */
[----:B------:R-:W-:Y:S05]  /*0120*/  EXIT ;  /* 0x000000000000794d */ /* 0x000fea0003800000 */
.L_x_0:
[----:B------:R-:W-:-:S00]  /*0130*/  BRA `(.L_x_0) ;  /* 0xfffffff000007947 */ /* 0x000fc0000383ffff */
[----:B------:R-:W-:-:S00]  /*0140*/  NOP ;  /* 0x0000000000007918 */ /* 0x000fc00000000000 */
        /* <DEDUP_REMOVED lines=11> */
.L_x_1:
